//
// Generated by NVIDIA NVVM Compiler
//
// Compiler Build ID: CL-36424714
// Cuda compilation tools, release 13.0, V13.0.88
// Based on NVVM 20.0.0
//

.version 9.0
.target sm_100
.address_size 64

	// .globl	_Z10vector_sumPjS_S_

.visible .entry _Z10vector_sumPjS_S_(
	.param .u64 .ptr .align 1 _Z10vector_sumPjS_S__param_0,
	.param .u64 .ptr .align 1 _Z10vector_sumPjS_S__param_1,
	.param .u64 .ptr .align 1 _Z10vector_sumPjS_S__param_2
)
{
	.reg .pred 	%p<2>;
	.reg .b32 	%r<8>;
	.reg .b64 	%rd<11>;

	ld.param.u64 	%rd1, [_Z10vector_sumPjS_S__param_0];
	ld.param.u64 	%rd2, [_Z10vector_sumPjS_S__param_1];
	ld.param.u64 	%rd3, [_Z10vector_sumPjS_S__param_2];
	mov.u32 	%r2, %ctaid.x;
	mov.u32 	%r3, %ntid.x;
	mov.u32 	%r4, %tid.x;
	mad.lo.s32 	%r1, %r2, %r3, %r4;
	setp.gt.u32 	%p1, %r1, 1048575;
	@%p1 bra 	$L__BB0_2;
	cvta.to.global.u64 	%rd4, %rd1;
	cvta.to.global.u64 	%rd5, %rd2;
	cvta.to.global.u64 	%rd6, %rd3;
	mul.wide.u32 	%rd7, %r1, 4;
	add.s64 	%rd8, %rd4, %rd7;
	ld.global.u32 	%r5, [%rd8];
	add.s64 	%rd9, %rd5, %rd7;
	ld.global.u32 	%r6, [%rd9];
	add.s32 	%r7, %r6, %r5;
	add.s64 	%rd10, %rd6, %rd7;
	st.global.u32 	[%rd10], %r7;
$L__BB0_2:
	ret;

}


// ===== COMPILED SASS (sm_100) =====

	.target	sm_100

	.elftype	@"ET_EXEC"


//--------------------- .note.nv.tkinfo           --------------------------
	.section	.note.nv.tkinfo,"",@"SHT_NOTE"
	.sectionflags	@"SHF_NOTE_NV_TKINFO"
	.tkinfo
        /*0018*/ 	.word	0x00000002
        /*0030*/ 	.string	""
        /*0030*/ 	.string	"ptxas"
        /*0030*/ 	.string	"Cuda compilation tools, release 13.0, V13.0.88"
        /*0030*/ 	.string	"Build cuda_13.0.r13.0/compiler.36424714_0"
        /*0030*/ 	.string	"-arch sm_100 -m 64 "



//--------------------- .note.nv.cuinfo           --------------------------
	.section	.note.nv.cuinfo,"",@"SHT_NOTE"
	.sectionflags	@"SHF_NOTE_NV_CUINFO"
        /*0018*/ 	.short	0x0002
        /*001a*/ 	.short	0x0064
        /*001c*/ 	.short	0x0082
	.zero		2


//--------------------- .nv.info                  --------------------------
	.section	.nv.info,"",@"SHT_CUDA_INFO"
	.align	4


	//----- nvinfo : EIATTR_REGCOUNT
	.align		4
        /*0000*/ 	.byte	0x04, 0x2f
        /*0002*/ 	.short	(.L_1 - .L_0)
	.align		4
.L_0:
        /*0004*/ 	.word	index@(_Z10vector_sumPjS_S_)
        /*0008*/ 	.word	0x0000000c


	//----- nvinfo : EIATTR_FRAME_SIZE
	.align		4
.L_1:
        /*000c*/ 	.byte	0x04, 0x11
        /*000e*/ 	.short	(.L_3 - .L_2)
	.align		4
.L_2:
        /*0010*/ 	.word	index@(_Z10vector_sumPjS_S_)
        /*0014*/ 	.word	0x00000000


	//----- nvinfo : EIATTR_MIN_STACK_SIZE
	.align		4
.L_3:
        /*0018*/ 	.byte	0x04, 0x12
        /*001a*/ 	.short	(.L_5 - .L_4)
	.align		4
.L_4:
        /*001c*/ 	.word	index@(_Z10vector_sumPjS_S_)
        /*0020*/ 	.word	0x00000000
.L_5:


//--------------------- .nv.compat                --------------------------
	.section	.nv.compat,"",@"SHT_CUDA_COMPAT_INFO"
	.align	4
        /*0000*/ 	.byte	0x02, 0x09, 0x00, 0x00, 0x02, 0x02, 0x01, 0x00, 0x02, 0x05, 0x05, 0x00, 0x03, 0x07, 0x01, 0x01
        /*0010*/ 	.byte	0x02, 0x03, 0x00, 0x00, 0x02, 0x06, 0x01, 0x00, 0x04, 0x0b, 0x08, 0x00, 0x09, 0x00, 0x00, 0x00
        /*0020*/ 	.byte	0x00, 0x00, 0x00, 0x00


//--------------------- .nv.info._Z10vector_sumPjS_S_ --------------------------
	.section	.nv.info._Z10vector_sumPjS_S_,"",@"SHT_CUDA_INFO"
	.sectionflags	@""
	.align	4


	//----- nvinfo : EIATTR_CUDA_API_VERSION
	.align		4
        /*0000*/ 	.byte	0x04, 0x37
        /*0002*/ 	.short	(.L_7 - .L_6)
.L_6:
        /*0004*/ 	.word	0x00000082


	//----- nvinfo : EIATTR_KPARAM_INFO
	.align		4
.L_7:
        /*0008*/ 	.byte	0x04, 0x17
        /*000a*/ 	.short	(.L_9 - .L_8)
.L_8:
        /*000c*/ 	.word	0x00000000
        /*0010*/ 	.short	0x0002
        /*0012*/ 	.short	0x0010
        /*0014*/ 	.byte	0x00, 0xf5, 0x21, 0x00


	//----- nvinfo : EIATTR_KPARAM_INFO
	.align		4
.L_9:
        /*0018*/ 	.byte	0x04, 0x17
        /*001a*/ 	.short	(.L_11 - .L_10)
.L_10:
        /*001c*/ 	.word	0x00000000
        /*0020*/ 	.short	0x0001
        /*0022*/ 	.short	0x0008
        /*0024*/ 	.byte	0x00, 0xf5, 0x21, 0x00


	//----- nvinfo : EIATTR_KPARAM_INFO
	.align		4
.L_11:
        /*0028*/ 	.byte	0x04, 0x17
        /*002a*/ 	.short	(.L_13 - .L_12)
.L_12:
        /*002c*/ 	.word	0x00000000
        /*0030*/ 	.short	0x0000
        /*0032*/ 	.short	0x0000
        /*0034*/ 	.byte	0x00, 0xf5, 0x21, 0x00


	//----- nvinfo : EIATTR_SPARSE_MMA_MASK
	.align		4
.L_13:
        /*0038*/ 	.byte	0x03, 0x50
        /*003a*/ 	.short	0x0000


	//----- nvinfo : EIATTR_MAXREG_COUNT
	.align		4
        /*003c*/ 	.byte	0x03, 0x1b
        /*003e*/ 	.short	0x00ff


	//----- nvinfo : EIATTR_MERCURY_ISA_VERSION
	.align		4
        /*0040*/ 	.byte	0x03, 0x5f
        /*0042*/ 	.short	0x0101


	//----- nvinfo : EIATTR_VRC_CTA_INIT_COUNT
	.align		4
        /*0044*/ 	.byte	0x02, 0x4a
	.zero		1
	.zero		1


	//----- nvinfo : EIATTR_EXIT_INSTR_OFFSETS
	.align		4
        /*0048*/ 	.byte	0x04, 0x1c
        /*004a*/ 	.short	(.L_15 - .L_14)


	//   ....[0]....
.L_14:
        /*004c*/ 	.word	0x00000060


	//   ....[1]....
        /*0050*/ 	.word	0x00000120


	//----- nvinfo : EIATTR_CBANK_PARAM_SIZE
	.align		4
.L_15:
        /*0054*/ 	.byte	0x03, 0x19
        /*0056*/ 	.short	0x0018


	//----- nvinfo : EIATTR_PARAM_CBANK
	.align		4
        /*0058*/ 	.byte	0x04, 0x0a
        /*005a*/ 	.short	(.L_17 - .L_16)
	.align		4
.L_16:
        /*005c*/ 	.word	index@(.nv.constant0._Z10vector_sumPjS_S_)
        /*0060*/ 	.short	0x0380
        /*0062*/ 	.short	0x0018


	//----- nvinfo : EIATTR_SW_WAR
	.align		4
.L_17:
        /*0064*/ 	.byte	0x04, 0x36
        /*0066*/ 	.short	(.L_19 - .L_18)
.L_18:
        /*0068*/ 	.word	0x00000008
.L_19:


//--------------------- .nv.callgraph             --------------------------
	.section	.nv.callgraph,"",@"SHT_CUDA_CALLGRAPH"
	.align	4
	.sectionentsize	8
	.align		4
        /*0000*/ 	.word	0x00000000
	.align		4
        /*0004*/ 	.word	0xffffffff
	.align		4
        /*0008*/ 	.word	0x00000000
	.align		4
        /*000c*/ 	.word	0xfffffffe
	.align		4
        /*0010*/ 	.word	0x00000000
	.align		4
        /*0014*/ 	.word	0xfffffffd
	.align		4
        /*0018*/ 	.word	0x00000000
	.align		4
        /*001c*/ 	.word	0xfffffffc


//--------------------- .text._Z10vector_sumPjS_S_ --------------------------
	.section	.text._Z10vector_sumPjS_S_,"ax",@progbits
	.align	128
        .global         _Z10vector_sumPjS_S_
        .type           _Z10vector_sumPjS_S_,@function
        .size           _Z10vector_sumPjS_S_,(.L_x_1 - _Z10vector_sumPjS_S_)
        .other          _Z10vector_sumPjS_S_,@"STO_CUDA_ENTRY STV_DEFAULT"
_Z10vector_sumPjS_S_:
.text._Z10vector_sumPjS_S_:
[----:B------:R-:W-:Y:S01]  /*0000*/  LDC R1, c[0x0][0x37c] ;  /* 0x0000df00ff017b82 */ /* 0x000fe20000000800 */
[----:B------:R-:W0:Y:S07]  /*0010*/  S2R R0, SR_TID.X ;  /* 0x0000000000007919 */ /* 0x000e2e0000002100 */
[----:B------:R-:W0:Y:S08]  /*0020*/  S2UR UR4, SR_CTAID.X ;  /* 0x00000000000479c3 */ /* 0x000e300000002500 */
[----:B------:R-:W0:Y:S02]  /*0030*/  LDC R9, c[0x0][0x360] ;  /* 0x0000d800ff097b82 */ /* 0x000e240000000800 */
[----:B0-----:R-:W-:-:S05]  /*0040*/  IMAD R9, R9, UR4, R0 ;  /* 0x0000000409097c24 */ /* 0x001fca000f8e0200 */
[----:B------:R-:W-:-:S13]  /*0050*/  ISETP.GT.U32.AND P0, PT, R9, 0xfffff, PT ;  /* 0x000fffff0900780c */ /* 0x000fda0003f04070 */
[----:B------:R-:W-:Y:S05]  /*0060*/  @P0 EXIT ;  /* 0x000000000000094d */ /* 0x000fea0003800000 */
[----:B------:R-:W0:Y:S01]  /*0070*/  LDC.64 R2, c[0x0][0x380] ;  /* 0x0000e000ff027b82 */ /* 0x000e220000000a00 */
[----:B------:R-:W1:Y:S07]  /*0080*/  LDCU.64 UR4, c[0x0][0x358] ;  /* 0x00006b00ff0477ac */ /* 0x000e6e0008000a00 */
[----:B------:R-:W2:Y:S08]  /*0090*/  LDC.64 R4, c[0x0][0x388] ;  /* 0x0000e200ff047b82 */ /* 0x000eb00000000a00 */
[----:B------:R-:W3:Y:S01]  /*00a0*/  LDC.64 R6, c[0x0][0x390] ;  /* 0x0000e400ff067b82 */ /* 0x000ee20000000a00 */
[----:B0-----:R-:W-:-:S06]  /*00b0*/  IMAD.WIDE.U32 R2, R9, 0x4, R2 ;  /* 0x0000000409027825 */ /* 0x001fcc00078e0002 */
[----:B-1----:R-:W4:Y:S01]  /*00c0*/  LDG.E R2, desc[UR4][R2.64] ;  /* 0x0000000402027981 */ /* 0x002f22000c1e1900 */
[----:B--2---:R-:W-:-:S06]  /*00d0*/  IMAD.WIDE.U32 R4, R9, 0x4, R4 ;  /* 0x0000000409047825 */ /* 0x004fcc00078e0004 */
[----:B------:R-:W4:Y:S01]  /*00e0*/  LDG.E R5, desc[UR4][R4.64] ;  /* 0x0000000404057981 */ /* 0x000f22000c1e1900 */
[----:B---3--:R-:W-:Y:S01]  /*00f0*/  IMAD.WIDE.U32 R6, R9, 0x4, R6 ;  /* 0x0000000409067825 */ /* 0x008fe200078e0006 */
[----:B----4-:R-:W-:-:S05]  /*0100*/  IADD3 R9, PT, PT, R2, R5, RZ ;  /* 0x0000000502097210 */ /* 0x010fca0007ffe0ff */
[----:B------:R-:W-:Y:S01]  /*0110*/  STG.E desc[UR4][R6.64], R9 ;  /* 0x0000000906007986 */ /* 0x000fe2000c101904 */
[----:B------:R-:W-:Y:S05]  /*0120*/  EXIT ;  /* 0x000000000000794d */ /* 0x000fea0003800000 */
.L_x_0:
[----:B------:R-:W-:-:S00]  /*0130*/  BRA `(.L_x_0) ;  /* 0xfffffffc00fc7947 */ /* 0x000fc0000383ffff */
[----:B------:R-:W-:-:S00]  /*0140*/  NOP ;  /* 0x0000000000007918 */ /* 0x000fc00000000000 */
        /* <DEDUP_REMOVED lines=11> */
.L_x_1:


//--------------------- .nv.shared.reserved.0     --------------------------
	.section	.nv.shared.reserved.0,"aw",@nobits
	.weak		__nv_reservedSMEM_offset_0_alias
	.size		__nv_reservedSMEM_offset_0_alias, 0, 64
	.other		__nv_reservedSMEM_offset_0_alias,@"STO_CUDA_RESERVED_SHARED STV_DEFAULT"
__nv_reservedSMEM_offset_0_alias:
	.zero		0
	.zero		64


//--------------------- .nv.constant0._Z10vector_sumPjS_S_ --------------------------
	.section	.nv.constant0._Z10vector_sumPjS_S_,"a",@progbits
	.sectionflags	@""
	.align	4
.nv.constant0._Z10vector_sumPjS_S_:
	.zero		920


//--------------------- SYMBOLS --------------------------

	.type		.nv.reservedSmem.offset0,@object
	.size		.nv.reservedSmem.offset0,0x4
